	.headerflags	@"EF_CUDA_TEXMODE_UNIFIED EF_CUDA_64BIT_ADDRESS EF_CUDA_ACCELERATORS EF_CUDA_SM90 EF_CUDA_VIRTUAL_SM(EF_CUDA_SM90)"
	.elftype	@"ET_EXEC"


//--------------------- .nv.info                  --------------------------
	.section	.nv.info,"",@"SHT_CUDA_INFO"
	.align	4


	//----- nvinfo : EIATTR_REGCOUNT
	.align		4
        /*0000*/ 	.byte	0x04, 0x2f
        /*0002*/ 	.short	(.L_3 - .L_2)
	.align		4
.L_2:
        /*0004*/ 	.word	index@(triton_poi_fused__native_batch_norm_legit_no_training_convolution_relu_0)
        /*0008*/ 	.word	0x0000001a


	//----- nvinfo : EIATTR_MIN_STACK_SIZE
	.align		4
.L_3:
        /*000c*/ 	.byte	0x04, 0x12
        /*000e*/ 	.short	(.L_5 - .L_4)
	.align		4
.L_4:
        /*0010*/ 	.word	index@(triton_poi_fused__native_batch_norm_legit_no_training_convolution_relu_0)
        /*0014*/ 	.word	0x00000000


	//----- nvinfo : EIATTR_FRAME_SIZE
	.align		4
.L_5:
        /*0018*/ 	.byte	0x04, 0x11
        /*001a*/ 	.short	(.L_7 - .L_6)
	.align		4
.L_6:
        /*001c*/ 	.word	index@(triton_poi_fused__native_batch_norm_legit_no_training_convolution_relu_0)
        /*0020*/ 	.word	0x00000000


	//----- nvinfo : EIATTR_MIN_STACK_SIZE
	.align		4
.L_7:
        /*0024*/ 	.byte	0x04, 0x12
        /*0026*/ 	.short	(.L_9 - .L_8)
	.align		4
.L_8:
        /*0028*/ 	.word	index@(triton_poi_fused__native_batch_norm_legit_no_training_convolution_relu_0)
        /*002c*/ 	.word	0x00000000
.L_9:


//--------------------- .nv.info.triton_poi_fused__native_batch_norm_legit_no_training_convolution_relu_0 --------------------------
	.section	.nv.info.triton_poi_fused__native_batch_norm_legit_no_training_convolution_relu_0,"",@"SHT_CUDA_INFO"
	.sectionflags	@""
	.align	4


	//----- nvinfo : EIATTR_CUDA_API_VERSION
	.align		4
        /*0000*/ 	.byte	0x04, 0x37
        /*0002*/ 	.short	(.L_11 - .L_10)
.L_10:
        /*0004*/ 	.word	0x0000007c


	//----- nvinfo : EIATTR_KPARAM_INFO
	.align		4
.L_11:
        /*0008*/ 	.byte	0x04, 0x17
        /*000a*/ 	.short	(.L_13 - .L_12)
.L_12:
        /*000c*/ 	.word	0x00000000
        /*0010*/ 	.short	0x0007
        /*0012*/ 	.short	0x0038
        /*0014*/ 	.byte	0x00, 0xf0, 0x11, 0x00


	//----- nvinfo : EIATTR_KPARAM_INFO
	.align		4
.L_13:
        /*0018*/ 	.byte	0x04, 0x17
        /*001a*/ 	.short	(.L_15 - .L_14)
.L_14:
        /*001c*/ 	.word	0x00000000
        /*0020*/ 	.short	0x0006
        /*0022*/ 	.short	0x0030
        /*0024*/ 	.byte	0x00, 0xf4, 0x21, 0x00


	//----- nvinfo : EIATTR_KPARAM_INFO
	.align		4
.L_15:
        /*0028*/ 	.byte	0x04, 0x17
        /*002a*/ 	.short	(.L_17 - .L_16)
.L_16:
        /*002c*/ 	.word	0x00000000
        /*0030*/ 	.short	0x0005
        /*0032*/ 	.short	0x0028
        /*0034*/ 	.byte	0x00, 0xf4, 0x21, 0x00


	//----- nvinfo : EIATTR_KPARAM_INFO
	.align		4
.L_17:
        /*0038*/ 	.byte	0x04, 0x17
        /*003a*/ 	.short	(.L_19 - .L_18)
.L_18:
        /*003c*/ 	.word	0x00000000
        /*0040*/ 	.short	0x0004
        /*0042*/ 	.short	0x0020
        /*0044*/ 	.byte	0x00, 0xf4, 0x21, 0x00


	//----- nvinfo : EIATTR_KPARAM_INFO
	.align		4
.L_19:
        /*0048*/ 	.byte	0x04, 0x17
        /*004a*/ 	.short	(.L_21 - .L_20)
.L_20:
        /*004c*/ 	.word	0x00000000
        /*0050*/ 	.short	0x0003
        /*0052*/ 	.short	0x0018
        /*0054*/ 	.byte	0x00, 0xf4, 0x21, 0x00


	//----- nvinfo : EIATTR_KPARAM_INFO
	.align		4
.L_21:
        /*0058*/ 	.byte	0x04, 0x17
        /*005a*/ 	.short	(.L_23 - .L_22)
.L_22:
        /*005c*/ 	.word	0x00000000
        /*0060*/ 	.short	0x0002
        /*0062*/ 	.short	0x0010
        /*0064*/ 	.byte	0x00, 0xf4, 0x21, 0x00


	//----- nvinfo : EIATTR_KPARAM_INFO
	.align		4
.L_23:
        /*0068*/ 	.byte	0x04, 0x17
        /*006a*/ 	.short	(.L_25 - .L_24)
.L_24:
        /*006c*/ 	.word	0x00000000
        /*0070*/ 	.short	0x0001
        /*0072*/ 	.short	0x0008
        /*0074*/ 	.byte	0x00, 0xf4, 0x21, 0x00


	//----- nvinfo : EIATTR_KPARAM_INFO
	.align		4
.L_25:
        /*0078*/ 	.byte	0x04, 0x17
        /*007a*/ 	.short	(.L_27 - .L_26)
.L_26:
        /*007c*/ 	.word	0x00000000
        /*0080*/ 	.short	0x0000
        /*0082*/ 	.short	0x0000
        /*0084*/ 	.byte	0x00, 0xf4, 0x21, 0x00


	//----- nvinfo : EIATTR_SPARSE_MMA_MASK
	.align		4
.L_27:
        /*0088*/ 	.byte	0x03, 0x50
        /*008a*/ 	.short	0x0000


	//----- nvinfo : EIATTR_MAXREG_COUNT
	.align		4
        /*008c*/ 	.byte	0x03, 0x1b
        /*008e*/ 	.short	0x00ff


	//----- nvinfo : EIATTR_EXIT_INSTR_OFFSETS
	.align		4
        /*0090*/ 	.byte	0x04, 0x1c
        /*0092*/ 	.short	(.L_29 - .L_28)


	//   ....[0]....
.L_28:
        /*0094*/ 	.word	0x00000470


	//----- nvinfo : EIATTR_REQNTID
	.align		4
.L_29:
        /*0098*/ 	.byte	0x04, 0x10
        /*009a*/ 	.short	(.L_31 - .L_30)
.L_30:
        /*009c*/ 	.word	0x00000080
        /*00a0*/ 	.word	0x00000001
        /*00a4*/ 	.word	0x00000001


	//----- nvinfo : EIATTR_CBANK_PARAM_SIZE
	.align		4
.L_31:
        /*00a8*/ 	.byte	0x03, 0x19
        /*00aa*/ 	.short	0x003c


	//----- nvinfo : EIATTR_PARAM_CBANK
	.align		4
        /*00ac*/ 	.byte	0x04, 0x0a
        /*00ae*/ 	.short	(.L_33 - .L_32)
	.align		4
.L_32:
        /*00b0*/ 	.word	index@(.nv.constant0.triton_poi_fused__native_batch_norm_legit_no_training_convolution_relu_0)
        /*00b4*/ 	.short	0x0210
        /*00b6*/ 	.short	0x003c


	//----- nvinfo : EIATTR_SW_WAR
	.align		4
.L_33:
        /*00b8*/ 	.byte	0x04, 0x36
        /*00ba*/ 	.short	(.L_35 - .L_34)
.L_34:
        /*00bc*/ 	.word	0x00000008
.L_35:


//--------------------- .nv.callgraph             --------------------------
	.section	.nv.callgraph,"",@"SHT_CUDA_CALLGRAPH"
	.align	4
	.sectionentsize	8
	.align		4
        /*0000*/ 	.word	0x00000000
	.align		4
        /*0004*/ 	.word	0xffffffff
	.align		4
        /*0008*/ 	.word	0x00000000
	.align		4
        /*000c*/ 	.word	0xfffffffe
	.align		4
        /*0010*/ 	.word	0x00000000
	.align		4
        /*0014*/ 	.word	0xfffffffd
	.align		4
        /*0018*/ 	.word	0x00000000
	.align		4
        /*001c*/ 	.word	0xfffffffc


//--------------------- .nv.constant4             --------------------------
	.section	.nv.constant4,"a",@progbits
	.align	8
	.align		8
.nv.constant4:
        /*0000*/ 	.dword	_$_str
	.align		8
        /*0008*/ 	.dword	_$_str_$_2


//--------------------- .text.triton_poi_fused__native_batch_norm_legit_no_training_convolution_relu_0 --------------------------
	.section	.text.triton_poi_fused__native_batch_norm_legit_no_training_convolution_relu_0,"ax",@progbits
	.align	128
        .global         triton_poi_fused__native_batch_norm_legit_no_training_convolution_relu_0
        .type           triton_poi_fused__native_batch_norm_legit_no_training_convolution_relu_0,@function
        .size           triton_poi_fused__native_batch_norm_legit_no_training_convolution_relu_0,(.L_x_1 - triton_poi_fused__native_batch_norm_legit_no_training_convolution_relu_0)
        .other          triton_poi_fused__native_batch_norm_legit_no_training_convolution_relu_0,@"STO_CUDA_ENTRY STV_DEFAULT"
triton_poi_fused__native_batch_norm_legit_no_training_convolution_relu_0:
.text.triton_poi_fused__native_batch_norm_legit_no_training_convolution_relu_0:
[----:B------:R-:W-:Y:S01]  /*0000*/  LDC R1, c[0x0][0x28] ;  /* 0x00000a00ff017b82 */ /* 0x000fe20000000800 */
[----:B------:R-:W1:Y:S07]  /*0010*/  S2R R0, SR_TID.X ;  /* 0x0000000000007919 */ /* 0x000e6e0000002100 */
[----:B------:R-:W2:Y:S01]  /*0020*/  LDC.64 R20, c[0x0][0x228] ;  /* 0x00008a00ff147b82 */ /* 0x000ea20000000a00 */
[----:B------:R-:W-:Y:S01]  /*0030*/  ULDC.64 UR4, c[0x0][0x208] ;  /* 0x0000820000047ab9 */ /* 0x000fe20000000a00 */
[----:B------:R-:W3:Y:S06]  /*0040*/  S2R R5, SR_CTAID.X ;  /* 0x0000000000057919 */ /* 0x000eec0000002500 */
[----:B------:R-:W4:Y:S08]  /*0050*/  LDC.64 R16, c[0x0][0x218] ;  /* 0x00008600ff107b82 */ /* 0x000f300000000a00 */
[----:B------:R-:W5:Y:S08]  /*0060*/  LDC.64 R18, c[0x0][0x220] ;  /* 0x00008800ff127b82 */ /* 0x000f700000000a00 */
[----:B------:R-:W4:Y:S01]  /*0070*/  LDC.64 R12, c[0x0][0x230] ;  /* 0x00008c00ff0c7b82 */ /* 0x000f220000000a00 */
[----:B-1----:R-:W-:-:S07]  /*0080*/  SHF.L.U32 R0, R0, 0x2, RZ ;  /* 0x0000000200007819 */ /* 0x002fce00000006ff */
[----:B------:R-:W1:Y:S01]  /*0090*/  LDC.64 R8, c[0x0][0x238] ;  /* 0x00008e00ff087b82 */ /* 0x000e620000000a00 */
[----:B---3--:R-:W-:Y:S02]  /*00a0*/  SHF.R.S32.HI R3, RZ, 0x16, R5 ;  /* 0x00000016ff037819 */ /* 0x008fe40000011405 */
[----:B------:R-:W-:Y:S02]  /*00b0*/  LOP3.LUT R0, R0, 0x1fc, RZ, 0xc0, !PT ;  /* 0x000001fc00007812 */ /* 0x000fe400078ec0ff */
[----:B------:R-:W-:Y:S02]  /*00c0*/  SGXT R3, R3, 0x1 ;  /* 0x000000010303781a */ /* 0x000fe40000000200 */
[----:B------:R-:W-:-:S04]  /*00d0*/  LEA R0, R5, R0, 0x9 ;  /* 0x0000000005007211 */ /* 0x000fc800078e48ff */
[----:B------:R-:W-:-:S04]  /*00e0*/  LEA.HI R3, R3, R0, RZ, 0xc ;  /* 0x0000000003037211 */ /* 0x000fc800078f60ff */
[----:B------:R-:W-:-:S05]  /*00f0*/  SHF.R.S32.HI R3, RZ, 0xc, R3 ;  /* 0x0000000cff037819 */ /* 0x000fca0000011403 */
[----:B------:R-:W-:-:S05]  /*0100*/  IMAD.HI R2, R3, 0x55555556, RZ ;  /* 0x5555555603027827 */ /* 0x000fca00078e02ff */
[----:B------:R-:W-:-:S05]  /*0110*/  LEA.HI R2, R2, R2, RZ, 0x1 ;  /* 0x0000000202027211 */ /* 0x000fca00078f08ff */
[----:B------:R-:W-:Y:S02]  /*0120*/  IMAD R15, R2, -0x3, R3 ;  /* 0xfffffffd020f7824 */ /* 0x000fe400078e0203 */
[----:B------:R-:W3:Y:S02]  /*0130*/  LDC.64 R2, c[0x0][0x210] ;  /* 0x00008400ff027b82 */ /* 0x000ee40000000a00 */
[----:B--2---:R-:W-:-:S05]  /*0140*/  IMAD.WIDE R20, R15, 0x4, R20 ;  /* 0x000000040f147825 */ /* 0x004fca00078e0214 */
[----:B------:R2:W2:Y:S01]  /*0150*/  LDG.E.EL R10, desc[UR4][R20.64] ;  /* 0x00000004140a7981 */ /* 0x0004a2000c2e1900 */
[----:B----4-:R-:W-:-:S04]  /*0160*/  IMAD.WIDE R16, R15, 0x4, R16 ;  /* 0x000000040f107825 */ /* 0x010fc800078e0210 */
[----:B-----5:R-:W-:Y:S01]  /*0170*/  IMAD.WIDE R18, R15, 0x4, R18 ;  /* 0x000000040f127825 */ /* 0x020fe200078e0212 */
[----:B------:R4:W5:Y:S04]  /*0180*/  LDG.E.EL R11, desc[UR4][R16.64] ;  /* 0x00000004100b7981 */ /* 0x000968000c2e1900 */
[----:B------:R-:W5:Y:S01]  /*0190*/  LDG.E.EL R14, desc[UR4][R18.64] ;  /* 0x00000004120e7981 */ /* 0x000f62000c2e1900 */
[----:B---3--:R-:W-:-:S05]  /*01a0*/  IMAD.WIDE R2, R0, 0x4, R2 ;  /* 0x0000000400027825 */ /* 0x008fca00078e0202 */
[----:B------:R-:W5:Y:S01]  /*01b0*/  LDG.E.128 R4, desc[UR4][R2.64] ;  /* 0x0000000402047981 */ /* 0x000f62000c1e1d00 */
[----:B0-2---:R-:W-:-:S04]  /*01c0*/  IMAD.WIDE R20, R15, 0x4, R12 ;  /* 0x000000040f147825 */ /* 0x005fc800078e020c */
[----:B-1----:R-:W-:Y:S01]  /*01d0*/  IMAD.WIDE R22, R15, 0x4, R8 ;  /* 0x000000040f167825 */ /* 0x002fe200078e0208 */
[----:B------:R-:W2:Y:S01]  /*01e0*/  LDG.E.EL R12, desc[UR4][R20.64] ;  /* 0x00000004140c7981 */ /* 0x000ea2000c2e1900 */
[----:B----4-:R-:W-:Y:S01]  /*01f0*/  HFMA2.MMA R16, -RZ, RZ, 1.625, 0 ;  /* 0x3e800000ff107435 */ /* 0x010fe200000001ff */
[----:B------:R-:W0:Y:S02]  /*0200*/  LDC.64 R8, c[0x0][0x240] ;  /* 0x00009000ff087b82 */ /* 0x000e240000000a00 */
[----:B------:R-:W2:Y:S01]  /*0210*/  LDG.E.EL R13, desc[UR4][R22.64] ;  /* 0x00000004160d7981 */ /* 0x000ea2000c2e1900 */
[----:B------:R-:W-:-:S04]  /*0220*/  FADD R10, R10, 9.9999997473787516356e-06 ;  /* 0x3727c5ac0a0a7421 */ /* 0x000fc80000000000 */
[----:B------:R-:W1:Y:S02]  /*0230*/  MUFU.SQRT R15, R10 ;  /* 0x0000000a000f7308 */ /* 0x000e640000002000 */
[C---:B-1----:R-:W-:Y:S02]  /*0240*/  FSETP.GT.AND P0, PT, R15.reuse, 8.50705917302346158658e+37, PT ;  /* 0x7e8000000f00780b */ /* 0x042fe40003f04000 */
[----:B------:R-:W-:-:S11]  /*0250*/  FSETP.GEU.AND P1, PT, R15, 1.175494350822287508e-38, PT ;  /* 0x008000000f00780b */ /* 0x000fd60003f2e000 */
[----:B------:R-:W-:-:S04]  /*0260*/  @P0 FMUL R15, R15, 0.25 ;  /* 0x3e8000000f0f0820 */ /* 0x000fc80000400000 */
[----:B------:R-:W-:-:S06]  /*0270*/  @!P1 FMUL R15, R15, 16777216 ;  /* 0x4b8000000f0f9820 */ /* 0x000fcc0000400000 */
[----:B------:R-:W1:Y:S01]  /*0280*/  MUFU.RCP R15, R15 ;  /* 0x0000000f000f7308 */ /* 0x000e620000001000 */
[----:B------:R-:W-:Y:S01]  /*0290*/  FSEL R16, R16, 1, P0 ;  /* 0x3f80000010107808 */ /* 0x000fe20000000000 */
[--C-:B-----5:R-:W-:Y:S01]  /*02a0*/  FADD R4, R4, R11.reuse ;  /* 0x0000000b04047221 */ /* 0x120fe20000000000 */
[--C-:B------:R-:W-:Y:S01]  /*02b0*/  FADD R5, R5, R11.reuse ;  /* 0x0000000b05057221 */ /* 0x100fe20000000000 */
[--C-:B------:R-:W-:Y:S02]  /*02c0*/  FADD R6, R6, R11.reuse ;  /* 0x0000000b06067221 */ /* 0x100fe40000000000 */
[----:B------:R-:W-:Y:S01]  /*02d0*/  @!P1 FMUL R16, R16, 16777216 ;  /* 0x4b80000010109820 */ /* 0x000fe20000400000 */
[----:B------:R-:W-:Y:S01]  /*02e0*/  FADD R7, R7, R11 ;  /* 0x0000000b07077221 */ /* 0x000fe20000000000 */
[C---:B------:R-:W-:Y:S01]  /*02f0*/  FADD R11, -R14.reuse, R4 ;  /* 0x000000040e0b7221 */ /* 0x040fe20000000100 */
[C---:B------:R-:W-:Y:S02]  /*0300*/  FADD R17, -R14.reuse, R6 ;  /* 0x000000060e117221 */ /* 0x040fe40000000100 */
[C---:B------:R-:W-:Y:S01]  /*0310*/  FADD R19, -R14.reuse, R7 ;  /* 0x000000070e137221 */ /* 0x040fe20000000100 */
[----:B-1----:R-:W-:Y:S01]  /*0320*/  FMUL R16, R15, R16 ;  /* 0x000000100f107220 */ /* 0x002fe20000400000 */
[----:B------:R-:W-:-:S03]  /*0330*/  FADD R15, -R14, R5 ;  /* 0x000000050e0f7221 */ /* 0x000fc60000000100 */
[C---:B------:R-:W-:Y:S01]  /*0340*/  FMUL R11, R16.reuse, R11 ;  /* 0x0000000b100b7220 */ /* 0x040fe20000400000 */
[C---:B------:R-:W-:Y:S01]  /*0350*/  FMUL R14, R16.reuse, R15 ;  /* 0x0000000f100e7220 */ /* 0x040fe20000400000 */
[C---:B------:R-:W-:Y:S01]  /*0360*/  FMUL R10, R16.reuse, R17 ;  /* 0x00000011100a7220 */ /* 0x040fe20000400000 */
[----:B------:R-:W-:Y:S01]  /*0370*/  FMUL R16, R16, R19 ;  /* 0x0000001310107220 */ /* 0x000fe20000400000 */
[C-C-:B--2---:R-:W-:Y:S01]  /*0380*/  FFMA R11, R12.reuse, R11, R13.reuse ;  /* 0x0000000b0c0b7223 */ /* 0x144fe2000000000d */
[C-C-:B------:R-:W-:Y:S01]  /*0390*/  FFMA R14, R12.reuse, R14, R13.reuse ;  /* 0x0000000e0c0e7223 */ /* 0x140fe2000000000d */
[C-C-:B------:R-:W-:Y:S01]  /*03a0*/  FFMA R10, R12.reuse, R10, R13.reuse ;  /* 0x0000000a0c0a7223 */ /* 0x140fe2000000000d */
[----:B------:R-:W-:Y:S02]  /*03b0*/  FFMA R16, R12, R16, R13 ;  /* 0x000000100c107223 */ /* 0x000fe4000000000d */
[----:B------:R-:W-:Y:S02]  /*03c0*/  FSETP.GEU.AND P3, PT, R11, RZ, PT ;  /* 0x000000ff0b00720b */ /* 0x000fe40003f6e000 */
[----:B------:R-:W-:-:S02]  /*03d0*/  FSETP.GEU.AND P2, PT, R14, RZ, PT ;  /* 0x000000ff0e00720b */ /* 0x000fc40003f4e000 */
[----:B------:R-:W-:Y:S02]  /*03e0*/  FSETP.GEU.AND P1, PT, R10, RZ, PT ;  /* 0x000000ff0a00720b */ /* 0x000fe40003f2e000 */
[----:B------:R-:W-:Y:S01]  /*03f0*/  FSETP.GEU.AND P0, PT, R16, RZ, PT ;  /* 0x000000ff1000720b */ /* 0x000fe20003f0e000 */
[----:B0-----:R-:W-:Y:S01]  /*0400*/  IMAD.WIDE R12, R0, 0x4, R8 ;  /* 0x00000004000c7825 */ /* 0x001fe200078e0208 */
[----:B------:R-:W-:Y:S02]  /*0410*/  SEL R8, R11, RZ, P3 ;  /* 0x000000ff0b087207 */ /* 0x000fe40001800000 */
[----:B------:R-:W-:Y:S02]  /*0420*/  SEL R9, R14, RZ, P2 ;  /* 0x000000ff0e097207 */ /* 0x000fe40001000000 */
[----:B------:R-:W-:Y:S02]  /*0430*/  SEL R10, R10, RZ, P1 ;  /* 0x000000ff0a0a7207 */ /* 0x000fe40000800000 */
[----:B------:R-:W-:Y:S01]  /*0440*/  SEL R11, R16, RZ, P0 ;  /* 0x000000ff100b7207 */ /* 0x000fe20000000000 */
[----:B------:R-:W-:Y:S04]  /*0450*/  STG.E.128 desc[UR4][R2.64], R4 ;  /* 0x0000000402007986 */ /* 0x000fe8000c101d04 */
[----:B------:R-:W-:Y:S01]  /*0460*/  STG.E.128 desc[UR4][R12.64], R8 ;  /* 0x000000080c007986 */ /* 0x000fe2000c101d04 */
[----:B------:R-:W-:Y:S05]  /*0470*/  EXIT ;  /* 0x000000000000794d */ /* 0x000fea0003800000 */
.L_x_0:
[----:B------:R-:W-:-:S00]  /*0480*/  BRA `(.L_x_0) ;  /* 0xfffffffc00fc7947 */ /* 0x000fc0000383ffff */
[----:B------:R-:W-:-:S00]  /*0490*/  NOP ;  /* 0x0000000000007918 */ /* 0x000fc00000000000 */
        /* <DEDUP_REMOVED lines=14> */
.L_x_1:


//--------------------- .nv.global.init           --------------------------
	.section	.nv.global.init,"aw",@progbits
.nv.global.init:
	.type		_$_str,@object
	.size		_$_str,(_$_str_$_2 - _$_str)
_$_str:
        /*0000*/ 	.byte	0x5f, 0x5f, 0x43, 0x55, 0x44, 0x41, 0x5f, 0x46, 0x54, 0x5a, 0x00
	.type		_$_str_$_2,@object
	.size		_$_str_$_2,(.L_1 - _$_str_$_2)
_$_str_$_2:
        /*000b*/ 	.byte	0x5f, 0x5f, 0x43, 0x55, 0x44, 0x41, 0x5f, 0x50, 0x52, 0x45, 0x43, 0x5f, 0x53, 0x51, 0x52, 0x54
        /*001b*/ 	.byte	0x00
.L_1:


//--------------------- .nv.constant0.triton_poi_fused__native_batch_norm_legit_no_training_convolution_relu_0 --------------------------
	.section	.nv.constant0.triton_poi_fused__native_batch_norm_legit_no_training_convolution_relu_0,"a",@progbits
	.sectionflags	@""
	.align	4
.nv.constant0.triton_poi_fused__native_batch_norm_legit_no_training_convolution_relu_0:
	.zero		588
